//
// Generated by NVIDIA NVVM Compiler
//
// Compiler Build ID: CL-36424714
// Cuda compilation tools, release 13.0, V13.0.88
// Based on NVVM 20.0.0
//

.version 9.0
.target sm_100
.address_size 64

	// .globl	_Z14swapPopulationPiS_

.visible .entry _Z14swapPopulationPiS_(
	.param .u64 .ptr .align 1 _Z14swapPopulationPiS__param_0,
	.param .u64 .ptr .align 1 _Z14swapPopulationPiS__param_1
)
{


	ret;

}


// ===== COMPILED SASS (sm_100) =====

	.target	sm_100

	.elftype	@"ET_EXEC"


//--------------------- .note.nv.tkinfo           --------------------------
	.section	.note.nv.tkinfo,"",@"SHT_NOTE"
	.sectionflags	@"SHF_NOTE_NV_TKINFO"
	.tkinfo
        /*0018*/ 	.word	0x00000002
        /*0030*/ 	.string	""
        /*0030*/ 	.string	"ptxas"
        /*0030*/ 	.string	"Cuda compilation tools, release 13.0, V13.0.88"
        /*0030*/ 	.string	"Build cuda_13.0.r13.0/compiler.36424714_0"
        /*0030*/ 	.string	"-arch sm_100 -m 64 "



//--------------------- .note.nv.cuinfo           --------------------------
	.section	.note.nv.cuinfo,"",@"SHT_NOTE"
	.sectionflags	@"SHF_NOTE_NV_CUINFO"
        /*0018*/ 	.short	0x0002
        /*001a*/ 	.short	0x0064
        /*001c*/ 	.short	0x0082
	.zero		2


//--------------------- .nv.info                  --------------------------
	.section	.nv.info,"",@"SHT_CUDA_INFO"
	.align	4


	//----- nvinfo : EIATTR_REGCOUNT
	.align		4
        /*0000*/ 	.byte	0x04, 0x2f
        /*0002*/ 	.short	(.L_1 - .L_0)
	.align		4
.L_0:
        /*0004*/ 	.word	index@(_Z14swapPopulationPiS_)
        /*0008*/ 	.word	0x00000004


	//----- nvinfo : EIATTR_FRAME_SIZE
	.align		4
.L_1:
        /*000c*/ 	.byte	0x04, 0x11
        /*000e*/ 	.short	(.L_3 - .L_2)
	.align		4
.L_2:
        /*0010*/ 	.word	index@(_Z14swapPopulationPiS_)
        /*0014*/ 	.word	0x00000000


	//----- nvinfo : EIATTR_MIN_STACK_SIZE
	.align		4
.L_3:
        /*0018*/ 	.byte	0x04, 0x12
        /*001a*/ 	.short	(.L_5 - .L_4)
	.align		4
.L_4:
        /*001c*/ 	.word	index@(_Z14swapPopulationPiS_)
        /*0020*/ 	.word	0x00000000
.L_5:


//--------------------- .nv.compat                --------------------------
	.section	.nv.compat,"",@"SHT_CUDA_COMPAT_INFO"
	.align	4
        /*0000*/ 	.byte	0x02, 0x09, 0x00, 0x00, 0x02, 0x02, 0x01, 0x00, 0x02, 0x05, 0x05, 0x00, 0x03, 0x07, 0x01, 0x01
        /*0010*/ 	.byte	0x02, 0x03, 0x00, 0x00, 0x02, 0x06, 0x01, 0x00, 0x04, 0x0b, 0x08, 0x00, 0x09, 0x00, 0x00, 0x00
        /*0020*/ 	.byte	0x00, 0x00, 0x00, 0x00


//--------------------- .nv.info._Z14swapPopulationPiS_ --------------------------
	.section	.nv.info._Z14swapPopulationPiS_,"",@"SHT_CUDA_INFO"
	.sectionflags	@""
	.align	4


	//----- nvinfo : EIATTR_CUDA_API_VERSION
	.align		4
        /*0000*/ 	.byte	0x04, 0x37
        /*0002*/ 	.short	(.L_7 - .L_6)
.L_6:
        /*0004*/ 	.word	0x00000082


	//----- nvinfo : EIATTR_KPARAM_INFO
	.align		4
.L_7:
        /*0008*/ 	.byte	0x04, 0x17
        /*000a*/ 	.short	(.L_9 - .L_8)
.L_8:
        /*000c*/ 	.word	0x00000000
        /*0010*/ 	.short	0x0001
        /*0012*/ 	.short	0x0008
        /*0014*/ 	.byte	0x00, 0xf5, 0x21, 0x00


	//----- nvinfo : EIATTR_KPARAM_INFO
	.align		4
.L_9:
        /*0018*/ 	.byte	0x04, 0x17
        /*001a*/ 	.short	(.L_11 - .L_10)
.L_10:
        /*001c*/ 	.word	0x00000000
        /*0020*/ 	.short	0x0000
        /*0022*/ 	.short	0x0000
        /*0024*/ 	.byte	0x00, 0xf5, 0x21, 0x00


	//----- nvinfo : EIATTR_SPARSE_MMA_MASK
	.align		4
.L_11:
        /*0028*/ 	.byte	0x03, 0x50
        /*002a*/ 	.short	0x0000


	//----- nvinfo : EIATTR_MAXREG_COUNT
	.align		4
        /*002c*/ 	.byte	0x03, 0x1b
        /*002e*/ 	.short	0x00ff


	//----- nvinfo : EIATTR_MERCURY_ISA_VERSION
	.align		4
        /*0030*/ 	.byte	0x03, 0x5f
        /*0032*/ 	.short	0x0101


	//----- nvinfo : EIATTR_VRC_CTA_INIT_COUNT
	.align		4
        /*0034*/ 	.byte	0x02, 0x4a
	.zero		1
	.zero		1


	//----- nvinfo : EIATTR_EXIT_INSTR_OFFSETS
	.align		4
        /*0038*/ 	.byte	0x04, 0x1c
        /*003a*/ 	.short	(.L_13 - .L_12)


	//   ....[0]....
.L_12:
        /*003c*/ 	.word	0x00000010


	//----- nvinfo : EIATTR_CBANK_PARAM_SIZE
	.align		4
.L_13:
        /*0040*/ 	.byte	0x03, 0x19
        /*0042*/ 	.short	0x0010


	//----- nvinfo : EIATTR_PARAM_CBANK
	.align		4
        /*0044*/ 	.byte	0x04, 0x0a
        /*0046*/ 	.short	(.L_15 - .L_14)
	.align		4
.L_14:
        /*0048*/ 	.word	index@(.nv.constant0._Z14swapPopulationPiS_)
        /*004c*/ 	.short	0x0380
        /*004e*/ 	.short	0x0010


	//----- nvinfo : EIATTR_SW_WAR
	.align		4
.L_15:
        /*0050*/ 	.byte	0x04, 0x36
        /*0052*/ 	.short	(.L_17 - .L_16)
.L_16:
        /*0054*/ 	.word	0x00000008
.L_17:


//--------------------- .nv.callgraph             --------------------------
	.section	.nv.callgraph,"",@"SHT_CUDA_CALLGRAPH"
	.align	4
	.sectionentsize	8
	.align		4
        /*0000*/ 	.word	0x00000000
	.align		4
        /*0004*/ 	.word	0xffffffff
	.align		4
        /*0008*/ 	.word	0x00000000
	.align		4
        /*000c*/ 	.word	0xfffffffe
	.align		4
        /*0010*/ 	.word	0x00000000
	.align		4
        /*0014*/ 	.word	0xfffffffd
	.align		4
        /*0018*/ 	.word	0x00000000
	.align		4
        /*001c*/ 	.word	0xfffffffc


//--------------------- .text._Z14swapPopulationPiS_ --------------------------
	.section	.text._Z14swapPopulationPiS_,"ax",@progbits
	.align	128
        .global         _Z14swapPopulationPiS_
        .type           _Z14swapPopulationPiS_,@function
        .size           _Z14swapPopulationPiS_,(.L_x_1 - _Z14swapPopulationPiS_)
        .other          _Z14swapPopulationPiS_,@"STO_CUDA_ENTRY STV_DEFAULT"
_Z14swapPopulationPiS_:
.text._Z14swapPopulationPiS_:
[----:B------:R-:W-:Y:S01]  /*0000*/  LDC R1, c[0x0][0x37c] ;  /* 0x0000df00ff017b82 */ /* 0x000fe20000000800 */
[----:B------:R-:W-:Y:S05]  /*0010*/  EXIT ;  /* 0x000000000000794d */ /* 0x000fea0003800000 */
.L_x_0:
[----:B------:R-:W-:-:S00]  /*0020*/  BRA `(.L_x_0) ;  /* 0xfffffffc00fc7947 */ /* 0x000fc0000383ffff */
[----:B------:R-:W-:-:S00]  /*0030*/  NOP ;  /* 0x0000000000007918 */ /* 0x000fc00000000000 */
        /* <DEDUP_REMOVED lines=12> */
.L_x_1:


//--------------------- .nv.shared.reserved.0     --------------------------
	.section	.nv.shared.reserved.0,"aw",@nobits
	.weak		__nv_reservedSMEM_offset_0_alias
	.size		__nv_reservedSMEM_offset_0_alias, 0, 64
	.other		__nv_reservedSMEM_offset_0_alias,@"STO_CUDA_RESERVED_SHARED STV_DEFAULT"
__nv_reservedSMEM_offset_0_alias:
	.zero		0
	.zero		64


//--------------------- .nv.constant0._Z14swapPopulationPiS_ --------------------------
	.section	.nv.constant0._Z14swapPopulationPiS_,"a",@progbits
	.sectionflags	@""
	.align	4
.nv.constant0._Z14swapPopulationPiS_:
	.zero		912


//--------------------- SYMBOLS --------------------------

	.type		.nv.reservedSmem.offset0,@object
	.size		.nv.reservedSmem.offset0,0x4
